//
// Generated by NVIDIA NVVM Compiler
//
// Compiler Build ID: CL-36424714
// Cuda compilation tools, release 13.0, V13.0.88
// Based on NVVM 20.0.0
//

.version 9.0
.target sm_100
.address_size 64

	// .globl	_Z21intra_block_reductionPdS_i
// _ZZ21intra_block_reductionPdS_iE11shared_data has been demoted

.visible .entry _Z21intra_block_reductionPdS_i(
	.param .u64 .ptr .align 1 _Z21intra_block_reductionPdS_i_param_0,
	.param .u64 .ptr .align 1 _Z21intra_block_reductionPdS_i_param_1,
	.param .u32 _Z21intra_block_reductionPdS_i_param_2
)
{
	.reg .pred 	%p<6>;
	.reg .b32 	%r<14>;
	.reg .b64 	%rd<10>;
	.reg .b64 	%fd<6>;
	// demoted variable
	.shared .align 8 .b8 _ZZ21intra_block_reductionPdS_iE11shared_data[2048];
	ld.param.u64 	%rd1, [_Z21intra_block_reductionPdS_i_param_0];
	ld.param.u64 	%rd2, [_Z21intra_block_reductionPdS_i_param_1];
	ld.param.u32 	%r8, [_Z21intra_block_reductionPdS_i_param_2];
	mov.u32 	%r1, %tid.x;
	mov.u32 	%r2, %ctaid.x;
	mov.u32 	%r13, %ntid.x;
	mad.lo.s32 	%r4, %r2, %r13, %r1;
	setp.ge.s32 	%p1, %r4, %r8;
	shl.b32 	%r9, %r1, 3;
	mov.u32 	%r10, _ZZ21intra_block_reductionPdS_iE11shared_data;
	add.s32 	%r5, %r10, %r9;
	@%p1 bra 	$L__BB0_2;
	cvta.to.global.u64 	%rd4, %rd1;
	mul.wide.s32 	%rd5, %r4, 8;
	add.s64 	%rd6, %rd4, %rd5;
	ld.global.f64 	%fd1, [%rd6];
	st.shared.f64 	[%r5], %fd1;
	bra.uni 	$L__BB0_3;
$L__BB0_2:
	mov.b64 	%rd3, 0;
	st.shared.u64 	[%r5], %rd3;
$L__BB0_3:
	bar.sync 	0;
	setp.lt.u32 	%p2, %r13, 2;
	@%p2 bra 	$L__BB0_7;
$L__BB0_4:
	shr.u32 	%r7, %r13, 1;
	setp.ge.u32 	%p3, %r1, %r7;
	@%p3 bra 	$L__BB0_6;
	shl.b32 	%r11, %r7, 3;
	add.s32 	%r12, %r5, %r11;
	ld.shared.f64 	%fd2, [%r12];
	ld.shared.f64 	%fd3, [%r5];
	add.f64 	%fd4, %fd2, %fd3;
	st.shared.f64 	[%r5], %fd4;
$L__BB0_6:
	bar.sync 	0;
	setp.gt.u32 	%p4, %r13, 3;
	mov.u32 	%r13, %r7;
	@%p4 bra 	$L__BB0_4;
$L__BB0_7:
	setp.ne.s32 	%p5, %r1, 0;
	@%p5 bra 	$L__BB0_9;
	ld.shared.f64 	%fd5, [_ZZ21intra_block_reductionPdS_iE11shared_data];
	cvta.to.global.u64 	%rd7, %rd2;
	mul.wide.u32 	%rd8, %r2, 8;
	add.s64 	%rd9, %rd7, %rd8;
	st.global.f64 	[%rd9], %fd5;
$L__BB0_9:
	ret;

}


// ===== COMPILED SASS (sm_100) =====

	.target	sm_100

	.elftype	@"ET_EXEC"


//--------------------- .note.nv.tkinfo           --------------------------
	.section	.note.nv.tkinfo,"",@"SHT_NOTE"
	.sectionflags	@"SHF_NOTE_NV_TKINFO"
	.tkinfo
        /*0018*/ 	.word	0x00000002
        /*0030*/ 	.string	""
        /*0030*/ 	.string	"ptxas"
        /*0030*/ 	.string	"Cuda compilation tools, release 13.0, V13.0.88"
        /*0030*/ 	.string	"Build cuda_13.0.r13.0/compiler.36424714_0"
        /*0030*/ 	.string	"-arch sm_100 -m 64 "



//--------------------- .note.nv.cuinfo           --------------------------
	.section	.note.nv.cuinfo,"",@"SHT_NOTE"
	.sectionflags	@"SHF_NOTE_NV_CUINFO"
        /*0018*/ 	.short	0x0002
        /*001a*/ 	.short	0x0064
        /*001c*/ 	.short	0x0082
	.zero		2


//--------------------- .nv.info                  --------------------------
	.section	.nv.info,"",@"SHT_CUDA_INFO"
	.align	4


	//----- nvinfo : EIATTR_REGCOUNT
	.align		4
        /*0000*/ 	.byte	0x04, 0x2f
        /*0002*/ 	.short	(.L_1 - .L_0)
	.align		4
.L_0:
        /*0004*/ 	.word	index@(_Z21intra_block_reductionPdS_i)
        /*0008*/ 	.word	0x0000000d


	//----- nvinfo : EIATTR_FRAME_SIZE
	.align		4
.L_1:
        /*000c*/ 	.byte	0x04, 0x11
        /*000e*/ 	.short	(.L_3 - .L_2)
	.align		4
.L_2:
        /*0010*/ 	.word	index@(_Z21intra_block_reductionPdS_i)
        /*0014*/ 	.word	0x00000000


	//----- nvinfo : EIATTR_MIN_STACK_SIZE
	.align		4
.L_3:
        /*0018*/ 	.byte	0x04, 0x12
        /*001a*/ 	.short	(.L_5 - .L_4)
	.align		4
.L_4:
        /*001c*/ 	.word	index@(_Z21intra_block_reductionPdS_i)
        /*0020*/ 	.word	0x00000000
.L_5:


//--------------------- .nv.compat                --------------------------
	.section	.nv.compat,"",@"SHT_CUDA_COMPAT_INFO"
	.align	4
        /*0000*/ 	.byte	0x02, 0x09, 0x00, 0x00, 0x02, 0x02, 0x01, 0x00, 0x02, 0x05, 0x05, 0x00, 0x03, 0x07, 0x01, 0x01
        /*0010*/ 	.byte	0x02, 0x03, 0x00, 0x00, 0x02, 0x06, 0x01, 0x00, 0x04, 0x0b, 0x08, 0x00, 0x01, 0x00, 0x00, 0x00
        /*0020*/ 	.byte	0x00, 0x00, 0x00, 0x00


//--------------------- .nv.info._Z21intra_block_reductionPdS_i --------------------------
	.section	.nv.info._Z21intra_block_reductionPdS_i,"",@"SHT_CUDA_INFO"
	.sectionflags	@""
	.align	4


	//----- nvinfo : EIATTR_CUDA_API_VERSION
	.align		4
        /*0000*/ 	.byte	0x04, 0x37
        /*0002*/ 	.short	(.L_7 - .L_6)
.L_6:
        /*0004*/ 	.word	0x00000082


	//----- nvinfo : EIATTR_KPARAM_INFO
	.align		4
.L_7:
        /*0008*/ 	.byte	0x04, 0x17
        /*000a*/ 	.short	(.L_9 - .L_8)
.L_8:
        /*000c*/ 	.word	0x00000000
        /*0010*/ 	.short	0x0002
        /*0012*/ 	.short	0x0010
        /*0014*/ 	.byte	0x00, 0xf0, 0x11, 0x00


	//----- nvinfo : EIATTR_KPARAM_INFO
	.align		4
.L_9:
        /*0018*/ 	.byte	0x04, 0x17
        /*001a*/ 	.short	(.L_11 - .L_10)
.L_10:
        /*001c*/ 	.word	0x00000000
        /*0020*/ 	.short	0x0001
        /*0022*/ 	.short	0x0008
        /*0024*/ 	.byte	0x00, 0xf5, 0x21, 0x00


	//----- nvinfo : EIATTR_KPARAM_INFO
	.align		4
.L_11:
        /*0028*/ 	.byte	0x04, 0x17
        /*002a*/ 	.short	(.L_13 - .L_12)
.L_12:
        /*002c*/ 	.word	0x00000000
        /*0030*/ 	.short	0x0000
        /*0032*/ 	.short	0x0000
        /*0034*/ 	.byte	0x00, 0xf5, 0x21, 0x00


	//----- nvinfo : EIATTR_SPARSE_MMA_MASK
	.align		4
.L_13:
        /*0038*/ 	.byte	0x03, 0x50
        /*003a*/ 	.short	0x0000


	//----- nvinfo : EIATTR_MAXREG_COUNT
	.align		4
        /*003c*/ 	.byte	0x03, 0x1b
        /*003e*/ 	.short	0x00ff


	//----- nvinfo : EIATTR_NUM_BARRIERS
	.align		4
        /*0040*/ 	.byte	0x02, 0x4c
        /*0042*/ 	.byte	0x01
	.zero		1


	//----- nvinfo : EIATTR_MERCURY_ISA_VERSION
	.align		4
        /*0044*/ 	.byte	0x03, 0x5f
        /*0046*/ 	.short	0x0101


	//----- nvinfo : EIATTR_VRC_CTA_INIT_COUNT
	.align		4
        /*0048*/ 	.byte	0x02, 0x4a
	.zero		1
	.zero		1


	//----- nvinfo : EIATTR_EXIT_INSTR_OFFSETS
	.align		4
        /*004c*/ 	.byte	0x04, 0x1c
        /*004e*/ 	.short	(.L_15 - .L_14)


	//   ....[0]....
.L_14:
        /*0050*/ 	.word	0x00000210


	//   ....[1]....
        /*0054*/ 	.word	0x00000290


	//----- nvinfo : EIATTR_CBANK_PARAM_SIZE
	.align		4
.L_15:
        /*0058*/ 	.byte	0x03, 0x19
        /*005a*/ 	.short	0x0014


	//----- nvinfo : EIATTR_PARAM_CBANK
	.align		4
        /*005c*/ 	.byte	0x04, 0x0a
        /*005e*/ 	.short	(.L_17 - .L_16)
	.align		4
.L_16:
        /*0060*/ 	.word	index@(.nv.constant0._Z21intra_block_reductionPdS_i)
        /*0064*/ 	.short	0x0380
        /*0066*/ 	.short	0x0014


	//----- nvinfo : EIATTR_SW_WAR
	.align		4
.L_17:
        /*0068*/ 	.byte	0x04, 0x36
        /*006a*/ 	.short	(.L_19 - .L_18)
.L_18:
        /*006c*/ 	.word	0x00000008
.L_19:


//--------------------- .nv.callgraph             --------------------------
	.section	.nv.callgraph,"",@"SHT_CUDA_CALLGRAPH"
	.align	4
	.sectionentsize	8
	.align		4
        /*0000*/ 	.word	0x00000000
	.align		4
        /*0004*/ 	.word	0xffffffff
	.align		4
        /*0008*/ 	.word	0x00000000
	.align		4
        /*000c*/ 	.word	0xfffffffe
	.align		4
        /*0010*/ 	.word	0x00000000
	.align		4
        /*0014*/ 	.word	0xfffffffd
	.align		4
        /*0018*/ 	.word	0x00000000
	.align		4
        /*001c*/ 	.word	0xfffffffc


//--------------------- .text._Z21intra_block_reductionPdS_i --------------------------
	.section	.text._Z21intra_block_reductionPdS_i,"ax",@progbits
	.align	128
        .global         _Z21intra_block_reductionPdS_i
        .type           _Z21intra_block_reductionPdS_i,@function
        .size           _Z21intra_block_reductionPdS_i,(.L_x_3 - _Z21intra_block_reductionPdS_i)
        .other          _Z21intra_block_reductionPdS_i,@"STO_CUDA_ENTRY STV_DEFAULT"
_Z21intra_block_reductionPdS_i:
.text._Z21intra_block_reductionPdS_i:
[----:B------:R-:W-:Y:S01]  /*0000*/  LDC R1, c[0x0][0x37c] ;  /* 0x0000df00ff017b82 */ /* 0x000fe20000000800 */
[----:B------:R-:W0:Y:S01]  /*0010*/  S2R R8, SR_TID.X ;  /* 0x0000000000087919 */ /* 0x000e220000002100 */
[----:B------:R-:W0:Y:S01]  /*0020*/  LDCU UR8, c[0x0][0x360] ;  /* 0x00006c00ff0877ac */ /* 0x000e220008000800 */
[----:B------:R-:W0:Y:S01]  /*0030*/  S2R R9, SR_CTAID.X ;  /* 0x0000000000097919 */ /* 0x000e220000002500 */
[----:B------:R-:W1:Y:S01]  /*0040*/  LDCU UR4, c[0x0][0x390] ;  /* 0x00007200ff0477ac */ /* 0x000e620008000800 */
[----:B------:R-:W2:Y:S01]  /*0050*/  LDCU.64 UR6, c[0x0][0x358] ;  /* 0x00006b00ff0677ac */ /* 0x000ea20008000a00 */
[----:B0-----:R-:W-:-:S05]  /*0060*/  IMAD R5, R9, UR8, R8 ;  /* 0x0000000809057c24 */ /* 0x001fca000f8e0208 */
[----:B-1----:R-:W-:-:S13]  /*0070*/  ISETP.GE.AND P1, PT, R5, UR4, PT ;  /* 0x0000000405007c0c */ /* 0x002fda000bf26270 */
[----:B------:R-:W0:Y:S02]  /*0080*/  @!P1 LDC.64 R2, c[0x0][0x380] ;  /* 0x0000e000ff029b82 */ /* 0x000e240000000a00 */
[----:B0-----:R-:W-:-:S06]  /*0090*/  @!P1 IMAD.WIDE R2, R5, 0x8, R2 ;  /* 0x0000000805029825 */ /* 0x001fcc00078e0202 */
[----:B--2---:R-:W2:Y:S01]  /*00a0*/  @!P1 LDG.E.64 R2, desc[UR6][R2.64] ;  /* 0x0000000602029981 */ /* 0x004ea2000c1e1b00 */
[----:B------:R-:W0:Y:S01]  /*00b0*/  S2UR UR5, SR_CgaCtaId ;  /* 0x00000000000579c3 */ /* 0x000e220000008800 */
[----:B------:R-:W-:Y:S01]  /*00c0*/  IMAD.U32 R0, RZ, RZ, UR8 ;  /* 0x00000008ff007e24 */ /* 0x000fe2000f8e00ff */
[----:B------:R-:W-:Y:S01]  /*00d0*/  UMOV UR4, 0x400 ;  /* 0x0000040000047882 */ /* 0x000fe20000000000 */
[----:B------:R-:W-:-:S03]  /*00e0*/  ISETP.NE.AND P0, PT, R8, RZ, PT ;  /* 0x000000ff0800720c */ /* 0x000fc60003f05270 */
[----:B------:R-:W-:Y:S01]  /*00f0*/  ISETP.GE.U32.AND P2, PT, R0, 0x2, PT ;  /* 0x000000020000780c */ /* 0x000fe20003f46070 */
[----:B0-----:R-:W-:-:S06]  /*0100*/  ULEA UR4, UR5, UR4, 0x18 ;  /* 0x0000000405047291 */ /* 0x001fcc000f8ec0ff */
[----:B------:R-:W-:-:S05]  /*0110*/  LEA R7, R8, UR4, 0x3 ;  /* 0x0000000408077c11 */ /* 0x000fca000f8e18ff */
[----:B--2---:R0:W-:Y:S04]  /*0120*/  @!P1 STS.64 [R7], R2 ;  /* 0x0000000207009388 */ /* 0x0041e80000000a00 */
[----:B------:R0:W-:Y:S01]  /*0130*/  @P1 STS.64 [R7], RZ ;  /* 0x000000ff07001388 */ /* 0x0001e20000000a00 */
[----:B------:R-:W-:Y:S06]  /*0140*/  BAR.SYNC.DEFER_BLOCKING 0x0 ;  /* 0x0000000000007b1d */ /* 0x000fec0000010000 */
[----:B------:R-:W-:Y:S05]  /*0150*/  @!P2 BRA `(.L_x_0) ;  /* 0x00000000002ca947 */ /* 0x000fea0003800000 */
.L_x_1:
[----:B------:R-:W-:-:S04]  /*0160*/  SHF.R.U32.HI R10, RZ, 0x1, R0 ;  /* 0x00000001ff0a7819 */ /* 0x000fc80000011600 */
[----:B------:R-:W-:-:S13]  /*0170*/  ISETP.GE.U32.AND P1, PT, R8, R10, PT ;  /* 0x0000000a0800720c */ /* 0x000fda0003f26070 */
[----:B------:R-:W-:Y:S01]  /*0180*/  @!P1 IMAD R6, R10, 0x8, R7 ;  /* 0x000000080a069824 */ /* 0x000fe200078e0207 */
[----:B------:R-:W-:Y:S04]  /*0190*/  @!P1 LDS.64 R4, [R7] ;  /* 0x0000000007049984 */ /* 0x000fe80000000a00 */
[----:B0-----:R-:W0:Y:S02]  /*01a0*/  @!P1 LDS.64 R2, [R6] ;  /* 0x0000000006029984 */ /* 0x001e240000000a00 */
[----:B0-----:R-:W-:-:S07]  /*01b0*/  @!P1 DADD R2, R2, R4 ;  /* 0x0000000002029229 */ /* 0x001fce0000000004 */
[----:B------:R1:W-:Y:S01]  /*01c0*/  @!P1 STS.64 [R7], R2 ;  /* 0x0000000207009388 */ /* 0x0003e20000000a00 */
[----:B------:R-:W-:Y:S01]  /*01d0*/  BAR.SYNC.DEFER_BLOCKING 0x0 ;  /* 0x0000000000007b1d */ /* 0x000fe20000010000 */
[----:B------:R-:W-:Y:S01]  /*01e0*/  ISETP.GT.U32.AND P1, PT, R0, 0x3, PT ;  /* 0x000000030000780c */ /* 0x000fe20003f24070 */
[----:B------:R-:W-:-:S12]  /*01f0*/  IMAD.MOV.U32 R0, RZ, RZ, R10 ;  /* 0x000000ffff007224 */ /* 0x000fd800078e000a */
[----:B-1----:R-:W-:Y:S05]  /*0200*/  @P1 BRA `(.L_x_1) ;  /* 0xfffffffc00d41947 */ /* 0x002fea000383ffff */
.L_x_0:
[----:B------:R-:W-:Y:S05]  /*0210*/  @P0 EXIT ;  /* 0x000000000000094d */ /* 0x000fea0003800000 */
[----:B------:R-:W1:Y:S01]  /*0220*/  S2UR UR5, SR_CgaCtaId ;  /* 0x00000000000579c3 */ /* 0x000e620000008800 */
[----:B------:R-:W-:-:S07]  /*0230*/  UMOV UR4, 0x400 ;  /* 0x0000040000047882 */ /* 0x000fce0000000000 */
[----:B------:R-:W2:Y:S01]  /*0240*/  LDC.64 R4, c[0x0][0x388] ;  /* 0x0000e200ff047b82 */ /* 0x000ea20000000a00 */
[----:B-1----:R-:W-:Y:S01]  /*0250*/  ULEA UR4, UR5, UR4, 0x18 ;  /* 0x0000000405047291 */ /* 0x002fe2000f8ec0ff */
[----:B--2---:R-:W-:-:S08]  /*0260*/  IMAD.WIDE.U32 R4, R9, 0x8, R4 ;  /* 0x0000000809047825 */ /* 0x004fd000078e0004 */
[----:B0-----:R-:W0:Y:S04]  /*0270*/  LDS.64 R2, [UR4] ;  /* 0x00000004ff027984 */ /* 0x001e280008000a00 */
[----:B0-----:R-:W-:Y:S01]  /*0280*/  STG.E.64 desc[UR6][R4.64], R2 ;  /* 0x0000000204007986 */ /* 0x001fe2000c101b06 */
[----:B------:R-:W-:Y:S05]  /*0290*/  EXIT ;  /* 0x000000000000794d */ /* 0x000fea0003800000 */
.L_x_2:
[----:B------:R-:W-:-:S00]  /*02a0*/  BRA `(.L_x_2) ;  /* 0xfffffffc00fc7947 */ /* 0x000fc0000383ffff */
[----:B------:R-:W-:-:S00]  /*02b0*/  NOP ;  /* 0x0000000000007918 */ /* 0x000fc00000000000 */
        /* <DEDUP_REMOVED lines=12> */
.L_x_3:


//--------------------- .nv.shared._Z21intra_block_reductionPdS_i --------------------------
	.section	.nv.shared._Z21intra_block_reductionPdS_i,"aw",@nobits
	.sectionflags	@""
	.align	8
.nv.shared._Z21intra_block_reductionPdS_i:
	.zero		3072


//--------------------- .nv.shared.reserved.0     --------------------------
	.section	.nv.shared.reserved.0,"aw",@nobits
	.weak		__nv_reservedSMEM_offset_0_alias
	.size		__nv_reservedSMEM_offset_0_alias, 0, 64
	.other		__nv_reservedSMEM_offset_0_alias,@"STO_CUDA_RESERVED_SHARED STV_DEFAULT"
__nv_reservedSMEM_offset_0_alias:
	.zero		0
	.zero		64


//--------------------- .nv.constant0._Z21intra_block_reductionPdS_i --------------------------
	.section	.nv.constant0._Z21intra_block_reductionPdS_i,"a",@progbits
	.sectionflags	@""
	.align	4
.nv.constant0._Z21intra_block_reductionPdS_i:
	.zero		916


//--------------------- SYMBOLS --------------------------

	.type		.nv.reservedSmem.offset0,@object
	.size		.nv.reservedSmem.offset0,0x4
	.type		.nv.reservedSmem.cap,@object
	.size		.nv.reservedSmem.cap,0x4
